//
// Generated by NVIDIA NVVM Compiler
//
// Compiler Build ID: CL-36424714
// Cuda compilation tools, release 13.0, V13.0.88
// Based on NVVM 20.0.0
//

.version 9.0
.target sm_100
.address_size 64

	// .globl	_Z25normalize_imagenet_kernelPKhPfiiffffff

.visible .entry _Z25normalize_imagenet_kernelPKhPfiiffffff(
	.param .u64 .ptr .align 1 _Z25normalize_imagenet_kernelPKhPfiiffffff_param_0,
	.param .u64 .ptr .align 1 _Z25normalize_imagenet_kernelPKhPfiiffffff_param_1,
	.param .u32 _Z25normalize_imagenet_kernelPKhPfiiffffff_param_2,
	.param .u32 _Z25normalize_imagenet_kernelPKhPfiiffffff_param_3,
	.param .f32 _Z25normalize_imagenet_kernelPKhPfiiffffff_param_4,
	.param .f32 _Z25normalize_imagenet_kernelPKhPfiiffffff_param_5,
	.param .f32 _Z25normalize_imagenet_kernelPKhPfiiffffff_param_6,
	.param .f32 _Z25normalize_imagenet_kernelPKhPfiiffffff_param_7,
	.param .f32 _Z25normalize_imagenet_kernelPKhPfiiffffff_param_8,
	.param .f32 _Z25normalize_imagenet_kernelPKhPfiiffffff_param_9
)
{
	.reg .pred 	%p<4>;
	.reg .b16 	%rs<4>;
	.reg .b32 	%r<16>;
	.reg .b32 	%f<19>;
	.reg .b64 	%rd<12>;

	ld.param.u64 	%rd1, [_Z25normalize_imagenet_kernelPKhPfiiffffff_param_0];
	ld.param.u64 	%rd2, [_Z25normalize_imagenet_kernelPKhPfiiffffff_param_1];
	ld.param.u32 	%r3, [_Z25normalize_imagenet_kernelPKhPfiiffffff_param_2];
	ld.param.u32 	%r5, [_Z25normalize_imagenet_kernelPKhPfiiffffff_param_3];
	ld.param.f32 	%f1, [_Z25normalize_imagenet_kernelPKhPfiiffffff_param_4];
	ld.param.f32 	%f2, [_Z25normalize_imagenet_kernelPKhPfiiffffff_param_5];
	ld.param.f32 	%f3, [_Z25normalize_imagenet_kernelPKhPfiiffffff_param_6];
	ld.param.f32 	%f4, [_Z25normalize_imagenet_kernelPKhPfiiffffff_param_7];
	ld.param.f32 	%f5, [_Z25normalize_imagenet_kernelPKhPfiiffffff_param_8];
	ld.param.f32 	%f6, [_Z25normalize_imagenet_kernelPKhPfiiffffff_param_9];
	mov.u32 	%r6, %ctaid.x;
	mov.u32 	%r7, %ntid.x;
	mov.u32 	%r8, %tid.x;
	mad.lo.s32 	%r1, %r6, %r7, %r8;
	mov.u32 	%r9, %ctaid.y;
	mov.u32 	%r10, %ntid.y;
	mov.u32 	%r11, %tid.y;
	mad.lo.s32 	%r12, %r9, %r10, %r11;
	setp.ge.s32 	%p1, %r1, %r3;
	setp.ge.s32 	%p2, %r12, %r5;
	or.pred  	%p3, %p1, %p2;
	@%p3 bra 	$L__BB0_2;
	cvta.to.global.u64 	%rd3, %rd1;
	cvta.to.global.u64 	%rd4, %rd2;
	mad.lo.s32 	%r13, %r3, %r12, %r1;
	mul.lo.s32 	%r14, %r13, 3;
	cvt.s64.s32 	%rd5, %r14;
	add.s64 	%rd6, %rd3, %rd5;
	ld.global.u8 	%rs1, [%rd6];
	cvt.rn.f32.u16 	%f7, %rs1;
	div.rn.f32 	%f8, %f7, 0f437F0000;
	ld.global.u8 	%rs2, [%rd6+1];
	cvt.rn.f32.u16 	%f9, %rs2;
	div.rn.f32 	%f10, %f9, 0f437F0000;
	ld.global.u8 	%rs3, [%rd6+2];
	cvt.rn.f32.u16 	%f11, %rs3;
	div.rn.f32 	%f12, %f11, 0f437F0000;
	mul.lo.s32 	%r15, %r5, %r3;
	sub.f32 	%f13, %f12, %f1;
	div.rn.f32 	%f14, %f13, %f4;
	mul.wide.s32 	%rd7, %r13, 4;
	add.s64 	%rd8, %rd4, %rd7;
	st.global.f32 	[%rd8], %f14;
	sub.f32 	%f15, %f10, %f2;
	div.rn.f32 	%f16, %f15, %f5;
	mul.wide.s32 	%rd9, %r15, 4;
	add.s64 	%rd10, %rd8, %rd9;
	st.global.f32 	[%rd10], %f16;
	sub.f32 	%f17, %f8, %f3;
	div.rn.f32 	%f18, %f17, %f6;
	add.s64 	%rd11, %rd10, %rd9;
	st.global.f32 	[%rd11], %f18;
$L__BB0_2:
	ret;

}


// ===== COMPILED SASS (sm_100) =====

	.target	sm_100

	.elftype	@"ET_EXEC"


//--------------------- .note.nv.tkinfo           --------------------------
	.section	.note.nv.tkinfo,"",@"SHT_NOTE"
	.sectionflags	@"SHF_NOTE_NV_TKINFO"
	.tkinfo
        /*0018*/ 	.word	0x00000002
        /*0030*/ 	.string	""
        /*0030*/ 	.string	"ptxas"
        /*0030*/ 	.string	"Cuda compilation tools, release 13.0, V13.0.88"
        /*0030*/ 	.string	"Build cuda_13.0.r13.0/compiler.36424714_0"
        /*0030*/ 	.string	"-arch sm_100 -m 64 "



//--------------------- .note.nv.cuinfo           --------------------------
	.section	.note.nv.cuinfo,"",@"SHT_NOTE"
	.sectionflags	@"SHF_NOTE_NV_CUINFO"
        /*0018*/ 	.short	0x0002
        /*001a*/ 	.short	0x0064
        /*001c*/ 	.short	0x0082
	.zero		2


//--------------------- .nv.info                  --------------------------
	.section	.nv.info,"",@"SHT_CUDA_INFO"
	.align	4


	//----- nvinfo : EIATTR_REGCOUNT
	.align		4
        /*0000*/ 	.byte	0x04, 0x2f
        /*0002*/ 	.short	(.L_1 - .L_0)
	.align		4
.L_0:
        /*0004*/ 	.word	index@(_Z25normalize_imagenet_kernelPKhPfiiffffff)
        /*0008*/ 	.word	0x00000012


	//----- nvinfo : EIATTR_FRAME_SIZE
	.align		4
.L_1:
        /*000c*/ 	.byte	0x04, 0x11
        /*000e*/ 	.short	(.L_3 - .L_2)
	.align		4
.L_2:
        /*0010*/ 	.word	index@($__internal_0_$__cuda_sm3x_div_rn_noftz_f32_slowpath)
        /*0014*/ 	.word	0x00000000


	//----- nvinfo : EIATTR_FRAME_SIZE
	.align		4
.L_3:
        /*0018*/ 	.byte	0x04, 0x11
        /*001a*/ 	.short	(.L_5 - .L_4)
	.align		4
.L_4:
        /*001c*/ 	.word	index@(_Z25normalize_imagenet_kernelPKhPfiiffffff)
        /*0020*/ 	.word	0x00000000


	//----- nvinfo : EIATTR_MIN_STACK_SIZE
	.align		4
.L_5:
        /*0024*/ 	.byte	0x04, 0x12
        /*0026*/ 	.short	(.L_7 - .L_6)
	.align		4
.L_6:
        /*0028*/ 	.word	index@(_Z25normalize_imagenet_kernelPKhPfiiffffff)
        /*002c*/ 	.word	0x00000000
.L_7:


//--------------------- .nv.compat                --------------------------
	.section	.nv.compat,"",@"SHT_CUDA_COMPAT_INFO"
	.align	4
        /*0000*/ 	.byte	0x02, 0x09, 0x00, 0x00, 0x02, 0x02, 0x01, 0x00, 0x02, 0x05, 0x05, 0x00, 0x03, 0x07, 0x01, 0x01
        /*0010*/ 	.byte	0x02, 0x03, 0x00, 0x00, 0x02, 0x06, 0x01, 0x00, 0x04, 0x0b, 0x08, 0x00, 0x01, 0x00, 0x00, 0x00
        /*0020*/ 	.byte	0x00, 0x00, 0x00, 0x00


//--------------------- .nv.info._Z25normalize_imagenet_kernelPKhPfiiffffff --------------------------
	.section	.nv.info._Z25normalize_imagenet_kernelPKhPfiiffffff,"",@"SHT_CUDA_INFO"
	.sectionflags	@""
	.align	4


	//----- nvinfo : EIATTR_CUDA_API_VERSION
	.align		4
        /*0000*/ 	.byte	0x04, 0x37
        /*0002*/ 	.short	(.L_9 - .L_8)
.L_8:
        /*0004*/ 	.word	0x00000082


	//----- nvinfo : EIATTR_KPARAM_INFO
	.align		4
.L_9:
        /*0008*/ 	.byte	0x04, 0x17
        /*000a*/ 	.short	(.L_11 - .L_10)
.L_10:
        /*000c*/ 	.word	0x00000000
        /*0010*/ 	.short	0x0009
        /*0012*/ 	.short	0x002c
        /*0014*/ 	.byte	0x00, 0xf0, 0x11, 0x00


	//----- nvinfo : EIATTR_KPARAM_INFO
	.align		4
.L_11:
        /*0018*/ 	.byte	0x04, 0x17
        /*001a*/ 	.short	(.L_13 - .L_12)
.L_12:
        /*001c*/ 	.word	0x00000000
        /*0020*/ 	.short	0x0008
        /*0022*/ 	.short	0x0028
        /*0024*/ 	.byte	0x00, 0xf0, 0x11, 0x00


	//----- nvinfo : EIATTR_KPARAM_INFO
	.align		4
.L_13:
        /*0028*/ 	.byte	0x04, 0x17
        /*002a*/ 	.short	(.L_15 - .L_14)
.L_14:
        /*002c*/ 	.word	0x00000000
        /*0030*/ 	.short	0x0007
        /*0032*/ 	.short	0x0024
        /*0034*/ 	.byte	0x00, 0xf0, 0x11, 0x00


	//----- nvinfo : EIATTR_KPARAM_INFO
	.align		4
.L_15:
        /*0038*/ 	.byte	0x04, 0x17
        /*003a*/ 	.short	(.L_17 - .L_16)
.L_16:
        /*003c*/ 	.word	0x00000000
        /*0040*/ 	.short	0x0006
        /*0042*/ 	.short	0x0020
        /*0044*/ 	.byte	0x00, 0xf0, 0x11, 0x00


	//----- nvinfo : EIATTR_KPARAM_INFO
	.align		4
.L_17:
        /*0048*/ 	.byte	0x04, 0x17
        /*004a*/ 	.short	(.L_19 - .L_18)
.L_18:
        /*004c*/ 	.word	0x00000000
        /*0050*/ 	.short	0x0005
        /*0052*/ 	.short	0x001c
        /*0054*/ 	.byte	0x00, 0xf0, 0x11, 0x00


	//----- nvinfo : EIATTR_KPARAM_INFO
	.align		4
.L_19:
        /*0058*/ 	.byte	0x04, 0x17
        /*005a*/ 	.short	(.L_21 - .L_20)
.L_20:
        /*005c*/ 	.word	0x00000000
        /*0060*/ 	.short	0x0004
        /*0062*/ 	.short	0x0018
        /*0064*/ 	.byte	0x00, 0xf0, 0x11, 0x00


	//----- nvinfo : EIATTR_KPARAM_INFO
	.align		4
.L_21:
        /*0068*/ 	.byte	0x04, 0x17
        /*006a*/ 	.short	(.L_23 - .L_22)
.L_22:
        /*006c*/ 	.word	0x00000000
        /*0070*/ 	.short	0x0003
        /*0072*/ 	.short	0x0014
        /*0074*/ 	.byte	0x00, 0xf0, 0x11, 0x00


	//----- nvinfo : EIATTR_KPARAM_INFO
	.align		4
.L_23:
        /*0078*/ 	.byte	0x04, 0x17
        /*007a*/ 	.short	(.L_25 - .L_24)
.L_24:
        /*007c*/ 	.word	0x00000000
        /*0080*/ 	.short	0x0002
        /*0082*/ 	.short	0x0010
        /*0084*/ 	.byte	0x00, 0xf0, 0x11, 0x00


	//----- nvinfo : EIATTR_KPARAM_INFO
	.align		4
.L_25:
        /*0088*/ 	.byte	0x04, 0x17
        /*008a*/ 	.short	(.L_27 - .L_26)
.L_26:
        /*008c*/ 	.word	0x00000000
        /*0090*/ 	.short	0x0001
        /*0092*/ 	.short	0x0008
        /*0094*/ 	.byte	0x00, 0xf5, 0x21, 0x00


	//----- nvinfo : EIATTR_KPARAM_INFO
	.align		4
.L_27:
        /*0098*/ 	.byte	0x04, 0x17
        /*009a*/ 	.short	(.L_29 - .L_28)
.L_28:
        /*009c*/ 	.word	0x00000000
        /*00a0*/ 	.short	0x0000
        /*00a2*/ 	.short	0x0000
        /*00a4*/ 	.byte	0x00, 0xf5, 0x21, 0x00


	//----- nvinfo : EIATTR_SPARSE_MMA_MASK
	.align		4
.L_29:
        /*00a8*/ 	.byte	0x03, 0x50
        /*00aa*/ 	.short	0x0000


	//----- nvinfo : EIATTR_MAXREG_COUNT
	.align		4
        /*00ac*/ 	.byte	0x03, 0x1b
        /*00ae*/ 	.short	0x00ff


	//----- nvinfo : EIATTR_MERCURY_ISA_VERSION
	.align		4
        /*00b0*/ 	.byte	0x03, 0x5f
        /*00b2*/ 	.short	0x0101


	//----- nvinfo : EIATTR_VRC_CTA_INIT_COUNT
	.align		4
        /*00b4*/ 	.byte	0x02, 0x4a
	.zero		1
	.zero		1


	//----- nvinfo : EIATTR_EXIT_INSTR_OFFSETS
	.align		4
        /*00b8*/ 	.byte	0x04, 0x1c
        /*00ba*/ 	.short	(.L_31 - .L_30)


	//   ....[0]....
.L_30:
        /*00bc*/ 	.word	0x000000c0


	//   ....[1]....
        /*00c0*/ 	.word	0x00000860


	//----- nvinfo : EIATTR_CRS_STACK_SIZE
	.align		4
.L_31:
        /*00c4*/ 	.byte	0x04, 0x1e
        /*00c6*/ 	.short	(.L_33 - .L_32)
.L_32:
        /*00c8*/ 	.word	0x00000000


	//----- nvinfo : EIATTR_CBANK_PARAM_SIZE
	.align		4
.L_33:
        /*00cc*/ 	.byte	0x03, 0x19
        /*00ce*/ 	.short	0x0030


	//----- nvinfo : EIATTR_PARAM_CBANK
	.align		4
        /*00d0*/ 	.byte	0x04, 0x0a
        /*00d2*/ 	.short	(.L_35 - .L_34)
	.align		4
.L_34:
        /*00d4*/ 	.word	index@(.nv.constant0._Z25normalize_imagenet_kernelPKhPfiiffffff)
        /*00d8*/ 	.short	0x0380
        /*00da*/ 	.short	0x0030


	//----- nvinfo : EIATTR_SW_WAR
	.align		4
.L_35:
        /*00dc*/ 	.byte	0x04, 0x36
        /*00de*/ 	.short	(.L_37 - .L_36)
.L_36:
        /*00e0*/ 	.word	0x00000008
.L_37:


//--------------------- .nv.callgraph             --------------------------
	.section	.nv.callgraph,"",@"SHT_CUDA_CALLGRAPH"
	.align	4
	.sectionentsize	8
	.align		4
        /*0000*/ 	.word	0x00000000
	.align		4
        /*0004*/ 	.word	0xffffffff
	.align		4
        /*0008*/ 	.word	0x00000000
	.align		4
        /*000c*/ 	.word	0xfffffffe
	.align		4
        /*0010*/ 	.word	0x00000000
	.align		4
        /*0014*/ 	.word	0xfffffffd
	.align		4
        /*0018*/ 	.word	0x00000000
	.align		4
        /*001c*/ 	.word	0xfffffffc


//--------------------- .text._Z25normalize_imagenet_kernelPKhPfiiffffff --------------------------
	.section	.text._Z25normalize_imagenet_kernelPKhPfiiffffff,"ax",@progbits
	.align	128
        .global         _Z25normalize_imagenet_kernelPKhPfiiffffff
        .type           _Z25normalize_imagenet_kernelPKhPfiiffffff,@function
        .size           _Z25normalize_imagenet_kernelPKhPfiiffffff,(.L_x_24 - _Z25normalize_imagenet_kernelPKhPfiiffffff)
        .other          _Z25normalize_imagenet_kernelPKhPfiiffffff,@"STO_CUDA_ENTRY STV_DEFAULT"
_Z25normalize_imagenet_kernelPKhPfiiffffff:
.text._Z25normalize_imagenet_kernelPKhPfiiffffff:
[----:B------:R-:W-:Y:S01]  /*0000*/  LDC R1, c[0x0][0x37c] ;  /* 0x0000df00ff017b82 */ /* 0x000fe20000000800 */
[----:B------:R-:W0:Y:S07]  /*0010*/  S2R R0, SR_TID.Y ;  /* 0x0000000000007919 */ /* 0x000e2e0000002200 */
[----:B------:R-:W1:Y:S01]  /*0020*/  LDC R6, c[0x0][0x360] ;  /* 0x0000d800ff067b82 */ /* 0x000e620000000800 */
[----:B------:R-:W2:Y:S01]  /*0030*/  LDCU.64 UR6, c[0x0][0x390] ;  /* 0x00007200ff0677ac */ /* 0x000ea20008000a00 */
[----:B------:R-:W1:Y:S06]  /*0040*/  S2R R5, SR_TID.X ;  /* 0x0000000000057919 */ /* 0x000e6c0000002100 */
[----:B------:R-:W0:Y:S08]  /*0050*/  S2UR UR5, SR_CTAID.Y ;  /* 0x00000000000579c3 */ /* 0x000e300000002600 */
[----:B------:R-:W0:Y:S08]  /*0060*/  LDC R3, c[0x0][0x364] ;  /* 0x0000d900ff037b82 */ /* 0x000e300000000800 */
[----:B------:R-:W1:Y:S01]  /*0070*/  S2UR UR4, SR_CTAID.X ;  /* 0x00000000000479c3 */ /* 0x000e620000002500 */
[----:B0-----:R-:W-:-:S05]  /*0080*/  IMAD R3, R3, UR5, R0 ;  /* 0x0000000503037c24 */ /* 0x001fca000f8e0200 */
[----:B--2---:R-:W-:Y:S01]  /*0090*/  ISETP.GE.AND P0, PT, R3, UR7, PT ;  /* 0x0000000703007c0c */ /* 0x004fe2000bf06270 */
[----:B-1----:R-:W-:-:S05]  /*00a0*/  IMAD R6, R6, UR4, R5 ;  /* 0x0000000406067c24 */ /* 0x002fca000f8e0205 */
[----:B------:R-:W-:-:S13]  /*00b0*/  ISETP.GE.OR P0, PT, R6, UR6, P0 ;  /* 0x0000000606007c0c */ /* 0x000fda0008706670 */
[----:B------:R-:W-:Y:S05]  /*00c0*/  @P0 EXIT ;  /* 0x000000000000094d */ /* 0x000fea0003800000 */
[----:B------:R-:W0:Y:S01]  /*00d0*/  LDCU.64 UR8, c[0x0][0x380] ;  /* 0x00007000ff0877ac */ /* 0x000e220008000a00 */
[----:B------:R-:W-:Y:S01]  /*00e0*/  IMAD R6, R3, UR6, R6 ;  /* 0x0000000603067c24 */ /* 0x000fe2000f8e0206 */
[----:B------:R-:W1:Y:S03]  /*00f0*/  LDCU.64 UR4, c[0x0][0x358] ;  /* 0x00006b00ff0477ac */ /* 0x000e660008000a00 */
[----:B------:R-:W-:-:S05]  /*0100*/  IMAD R0, R6, 0x3, RZ ;  /* 0x0000000306007824 */ /* 0x000fca00078e02ff */
[----:B0-----:R-:W-:-:S04]  /*0110*/  IADD3 R4, P0, PT, R0, UR8, RZ ;  /* 0x0000000800047c10 */ /* 0x001fc8000ff1e0ff */
[----:B------:R-:W-:-:S05]  /*0120*/  LEA.HI.X.SX32 R5, R0, UR9, 0x1, P0 ;  /* 0x0000000900057c11 */ /* 0x000fca00080f0eff */
[----:B-1----:R-:W2:Y:S01]  /*0130*/  LDG.E.U8 R0, desc[UR4][R4.64] ;  /* 0x0000000404007981 */ /* 0x002ea2000c1e1100 */
[----:B------:R-:W-:Y:S01]  /*0140*/  IMAD.MOV.U32 R3, RZ, RZ, 0x3b808081 ;  /* 0x3b808081ff037424 */ /* 0x000fe200078e00ff */
[----:B------:R-:W-:Y:S01]  /*0150*/  BSSY.RECONVERGENT B0, `(.L_x_0) ;  /* 0x000000e000007945 */ /* 0x000fe20003800200 */
[----:B------:R-:W-:-:S04]  /*0160*/  IMAD.MOV.U32 R2, RZ, RZ, 0x437f0000 ;  /* 0x437f0000ff027424 */ /* 0x000fc800078e00ff */
[----:B------:R-:W-:-:S04]  /*0170*/  FFMA R2, R3, -R2, 1 ;  /* 0x3f80000003027423 */ /* 0x000fc80000000802 */
[----:B------:R-:W-:Y:S01]  /*0180*/  FFMA R3, R2, R3, 0.0039215688593685626984 ;  /* 0x3b80808102037423 */ /* 0x000fe20000000003 */
[----:B--2---:R-:W-:-:S04]  /*0190*/  I2FP.F32.U32 R0, R0 ;  /* 0x0000000000007245 */ /* 0x004fc80000201000 */
[----:B------:R-:W0:Y:S01]  /*01a0*/  FCHK P0, R0, 255 ;  /* 0x437f000000007902 */ /* 0x000e220000000000 */
[----:B------:R-:W-:-:S04]  /*01b0*/  FFMA R2, R0, R3, RZ ;  /* 0x0000000300027223 */ /* 0x000fc800000000ff */
[----:B------:R-:W-:-:S04]  /*01c0*/  FFMA R7, R2, -255, R0 ;  /* 0xc37f000002077823 */ /* 0x000fc80000000000 */
[----:B------:R-:W-:Y:S01]  /*01d0*/  FFMA R2, R3, R7, R2 ;  /* 0x0000000703027223 */ /* 0x000fe20000000002 */
[----:B0-----:R-:W-:Y:S06]  /*01e0*/  @!P0 BRA `(.L_x_1) ;  /* 0x0000000000108947 */ /* 0x001fec0003800000 */
[----:B------:R-:W-:Y:S01]  /*01f0*/  HFMA2 R3, -RZ, RZ, 3.748046875, 0 ;  /* 0x437f0000ff037431 */ /* 0x000fe200000001ff */
[----:B------:R-:W-:-:S07]  /*0200*/  MOV R8, 0x220 ;  /* 0x0000022000087802 */ /* 0x000fce0000000f00 */
[----:B------:R-:W-:Y:S05]  /*0210*/  CALL.REL.NOINC `($__internal_0_$__cuda_sm3x_div_rn_noftz_f32_slowpath) ;  /* 0x0000000400947944 */ /* 0x000fea0003c00000 */
[----:B------:R-:W-:-:S07]  /*0220*/  IMAD.MOV.U32 R2, RZ, RZ, R0 ;  /* 0x000000ffff027224 */ /* 0x000fce00078e0000 */
.L_x_1:
[----:B------:R-:W-:Y:S05]  /*0230*/  BSYNC.RECONVERGENT B0 ;  /* 0x0000000000007941 */ /* 0x000fea0003800200 */
.L_x_0:
[----:B------:R-:W2:Y:S01]  /*0240*/  LDG.E.U8 R0, desc[UR4][R4.64+0x1] ;  /* 0x0000010404007981 */ /* 0x000ea2000c1e1100 */
[----:B------:R-:W-:Y:S01]  /*0250*/  MOV R8, 0x437f0000 ;  /* 0x437f000000087802 */ /* 0x000fe20000000f00 */
[----:B------:R-:W-:Y:S01]  /*0260*/  IMAD.MOV.U32 R7, RZ, RZ, 0x3b808081 ;  /* 0x3b808081ff077424 */ /* 0x000fe200078e00ff */
[----:B------:R-:W-:Y:S03]  /*0270*/  BSSY.RECONVERGENT B0, `(.L_x_2) ;  /* 0x000000e000007945 */ /* 0x000fe60003800200 */
[----:B------:R-:W-:Y:S01]  /*0280*/  FFMA R8, R7, -R8, 1 ;  /* 0x3f80000007087423 */ /* 0x000fe20000000808 */
[----:B--2---:R-:W-:-:S03]  /*0290*/  I2FP.F32.U32 R3, R0 ;  /* 0x0000000000037245 */ /* 0x004fc60000201000 */
[----:B------:R-:W-:Y:S01]  /*02a0*/  FFMA R0, R8, R7, 0.0039215688593685626984 ;  /* 0x3b80808108007423 */ /* 0x000fe20000000007 */
[----:B------:R-:W0:Y:S03]  /*02b0*/  FCHK P0, R3, 255 ;  /* 0x437f000003007902 */ /* 0x000e260000000000 */
[----:B------:R-:W-:-:S04]  /*02c0*/  FFMA R8, R0, R3, RZ ;  /* 0x0000000300087223 */ /* 0x000fc800000000ff */
[----:B------:R-:W-:-:S04]  /*02d0*/  FFMA R7, R8, -255, R3 ;  /* 0xc37f000008077823 */ /* 0x000fc80000000003 */
[----:B------:R-:W-:Y:S01]  /*02e0*/  FFMA R7, R0, R7, R8 ;  /* 0x0000000700077223 */ /* 0x000fe20000000008 */
[----:B0-----:R-:W-:Y:S06]  /*02f0*/  @!P0 BRA `(.L_x_3) ;  /* 0x0000000000148947 */ /* 0x001fec0003800000 */
[----:B------:R-:W-:Y:S01]  /*0300*/  IMAD.MOV.U32 R0, RZ, RZ, R3 ;  /* 0x000000ffff007224 */ /* 0x000fe200078e0003 */
[----:B------:R-:W-:Y:S01]  /*0310*/  MOV R8, 0x340 ;  /* 0x0000034000087802 */ /* 0x000fe20000000f00 */
[----:B------:R-:W-:-:S07]  /*0320*/  IMAD.MOV.U32 R3, RZ, RZ, 0x437f0000 ;  /* 0x437f0000ff037424 */ /* 0x000fce00078e00ff */
[----:B------:R-:W-:Y:S05]  /*0330*/  CALL.REL.NOINC `($__internal_0_$__cuda_sm3x_div_rn_noftz_f32_slowpath) ;  /* 0x00000004004c7944 */ /* 0x000fea0003c00000 */
[----:B------:R-:W-:-:S07]  /*0340*/  MOV R7, R0 ;  /* 0x0000000000077202 */ /* 0x000fce0000000f00 */
.L_x_3:
[----:B------:R-:W-:Y:S05]  /*0350*/  BSYNC.RECONVERGENT B0 ;  /* 0x0000000000007941 */ /* 0x000fea0003800200 */
.L_x_2:
[----:B------:R-:W2:Y:S01]  /*0360*/  LDG.E.U8 R4, desc[UR4][R4.64+0x2] ;  /* 0x0000020404047981 */ /* 0x000ea2000c1e1100 */
[----:B------:R-:W-:Y:S02]  /*0370*/  HFMA2 R3, -RZ, RZ, 3.748046875, 0 ;  /* 0x437f0000ff037431 */ /* 0x000fe400000001ff */
[----:B------:R-:W-:Y:S01]  /*0380*/  IMAD.MOV.U32 R0, RZ, RZ, 0x3b808081 ;  /* 0x3b808081ff007424 */ /* 0x000fe200078e00ff */
[----:B------:R-:W-:Y:S03]  /*0390*/  BSSY.RECONVERGENT B0, `(.L_x_4) ;  /* 0x000000d000007945 */ /* 0x000fe60003800200 */
        /* <DEDUP_REMOVED lines=8> */
[----:B------:R-:W-:Y:S01]  /*0420*/  IMAD.MOV.U32 R0, RZ, RZ, R3 ;  /* 0x000000ffff007224 */ /* 0x000fe200078e0003 */
[----:B------:R-:W-:Y:S02]  /*0430*/  MOV R3, 0x437f0000 ;  /* 0x437f000000037802 */ /* 0x000fe40000000f00 */
[----:B------:R-:W-:-:S07]  /*0440*/  MOV R8, 0x460 ;  /* 0x0000046000087802 */ /* 0x000fce0000000f00 */
[----:B------:R-:W-:Y:S05]  /*0450*/  CALL.REL.NOINC `($__internal_0_$__cuda_sm3x_div_rn_noftz_f32_slowpath) ;  /* 0x0000000400047944 */ /* 0x000fea0003c00000 */
.L_x_5:
[----:B------:R-:W-:Y:S05]  /*0460*/  BSYNC.RECONVERGENT B0 ;  /* 0x0000000000007941 */ /* 0x000fea0003800200 */
.L_x_4:
[----:B------:R-:W0:Y:S01]  /*0470*/  LDC R9, c[0x0][0x3a4] ;  /* 0x0000e900ff097b82 */ /* 0x000e220000000800 */
[----:B------:R-:W1:Y:S01]  /*0480*/  LDCU UR6, c[0x0][0x398] ;  /* 0x00007300ff0677ac */ /* 0x000e620008000800 */
[----:B------:R-:W-:Y:S01]  /*0490*/  BSSY.RECONVERGENT B0, `(.L_x_6) ;  /* 0x000000f000007945 */ /* 0x000fe20003800200 */
[----:B-1----:R-:W-:Y:S01]  /*04a0*/  FADD R0, R0, -UR6 ;  /* 0x8000000600007e21 */ /* 0x002fe20008000000 */
[----:B0-----:R-:W0:Y:S08]  /*04b0*/  MUFU.RCP R3, R9 ;  /* 0x0000000900037308 */ /* 0x001e300000001000 */
[----:B------:R-:W1:Y:S01]  /*04c0*/  FCHK P0, R0, R9 ;  /* 0x0000000900007302 */ /* 0x000e620000000000 */
[----:B0-----:R-:W-:-:S04]  /*04d0*/  FFMA R4, R3, -R9, 1 ;  /* 0x3f80000003047423 */ /* 0x001fc80000000809 */
[----:B------:R-:W-:-:S04]  /*04e0*/  FFMA R3, R3, R4, R3 ;  /* 0x0000000403037223 */ /* 0x000fc80000000003 */
[----:B------:R-:W-:-:S04]  /*04f0*/  FFMA R4, R0, R3, RZ ;  /* 0x0000000300047223 */ /* 0x000fc800000000ff */
[----:B------:R-:W-:-:S04]  /*0500*/  FFMA R5, R4, -R9, R0 ;  /* 0x8000000904057223 */ /* 0x000fc80000000000 */
[----:B------:R-:W-:Y:S01]  /*0510*/  FFMA R3, R3, R5, R4 ;  /* 0x0000000503037223 */ /* 0x000fe20000000004 */
[----:B-1----:R-:W-:Y:S06]  /*0520*/  @!P0 BRA `(.L_x_7) ;  /* 0x0000000000148947 */ /* 0x002fec0003800000 */
[----:B------:R-:W0:Y:S01]  /*0530*/  LDCU UR6, c[0x0][0x3a4] ;  /* 0x00007480ff0677ac */ /* 0x000e220008000800 */
[----:B------:R-:W-:Y:S01]  /*0540*/  MOV R8, 0x570 ;  /* 0x0000057000087802 */ /* 0x000fe20000000f00 */
[----:B0-----:R-:W-:-:S07]  /*0550*/  IMAD.U32 R3, RZ, RZ, UR6 ;  /* 0x00000006ff037e24 */ /* 0x001fce000f8e00ff */
[----:B------:R-:W-:Y:S05]  /*0560*/  CALL.REL.NOINC `($__internal_0_$__cuda_sm3x_div_rn_noftz_f32_slowpath) ;  /* 0x0000000000c07944 */ /* 0x000fea0003c00000 */
[----:B------:R-:W-:-:S07]  /*0570*/  MOV R3, R0 ;  /* 0x0000000000037202 */ /* 0x000fce0000000f00 */
.L_x_7:
[----:B------:R-:W-:Y:S05]  /*0580*/  BSYNC.RECONVERGENT B0 ;  /* 0x0000000000007941 */ /* 0x000fea0003800200 */
.L_x_6:
[----:B------:R-:W0:Y:S01]  /*0590*/  LDC R13, c[0x0][0x3a8] ;  /* 0x0000ea00ff0d7b82 */ /* 0x000e220000000800 */
[----:B------:R-:W1:Y:S01]  /*05a0*/  LDCU UR6, c[0x0][0x39c] ;  /* 0x00007380ff0677ac */ /* 0x000e620008000800 */
[----:B------:R-:W-:Y:S06]  /*05b0*/  BSSY.RECONVERGENT B0, `(.L_x_8) ;  /* 0x0000014000007945 */ /* 0x000fec0003800200 */
[----:B------:R-:W2:Y:S08]  /*05c0*/  LDC.64 R4, c[0x0][0x388] ;  /* 0x0000e200ff047b82 */ /* 0x000eb00000000a00 */
[----:B------:R-:W3:Y:S01]  /*05d0*/  LDC.64 R8, c[0x0][0x390] ;  /* 0x0000e400ff087b82 */ /* 0x000ee20000000a00 */
[----:B0-----:R-:W0:Y:S01]  /*05e0*/  MUFU.RCP R0, R13 ;  /* 0x0000000d00007308 */ /* 0x001e220000001000 */
[----:B--2---:R-:W-:-:S05]  /*05f0*/  IMAD.WIDE R4, R6, 0x4, R4 ;  /* 0x0000000406047825 */ /* 0x004fca00078e0204 */
[----:B------:R2:W-:Y:S01]  /*0600*/  STG.E desc[UR4][R4.64], R3 ;  /* 0x0000000304007986 */ /* 0x0005e2000c101904 */
[----:B0-----:R-:W-:-:S04]  /*0610*/  FFMA R11, R0, -R13, 1 ;  /* 0x3f800000000b7423 */ /* 0x001fc8000000080d */
[----:B------:R-:W-:Y:S01]  /*0620*/  FFMA R11, R0, R11, R0 ;  /* 0x0000000b000b7223 */ /* 0x000fe20000000000 */
[----:B-1----:R-:W-:-:S04]  /*0630*/  FADD R0, R7, -UR6 ;  /* 0x8000000607007e21 */ /* 0x002fc80008000000 */
[----:B------:R-:W0:Y:S01]  /*0640*/  FCHK P0, R0, R13 ;  /* 0x0000000d00007302 */ /* 0x000e220000000000 */
[----:B------:R-:W-:-:S04]  /*0650*/  FFMA R6, R0, R11, RZ ;  /* 0x0000000b00067223 */ /* 0x000fc800000000ff */
[----:B------:R-:W-:-:S04]  /*0660*/  FFMA R7, R6, -R13, R0 ;  /* 0x8000000d06077223 */ /* 0x000fc80000000000 */
[----:B------:R-:W-:Y:S01]  /*0670*/  FFMA R11, R11, R7, R6 ;  /* 0x000000070b0b7223 */ /* 0x000fe20000000006 */
[----:B---3--:R-:W-:Y:S01]  /*0680*/  IMAD R7, R9, R8, RZ ;  /* 0x0000000809077224 */ /* 0x008fe200078e02ff */
[----:B0-2---:R-:W-:Y:S06]  /*0690*/  @!P0 BRA `(.L_x_9) ;  /* 0x0000000000148947 */ /* 0x005fec0003800000 */
[----:B------:R-:W0:Y:S01]  /*06a0*/  LDCU UR6, c[0x0][0x3a8] ;  /* 0x00007500ff0677ac */ /* 0x000e220008000800 */
[----:B------:R-:W-:Y:S01]  /*06b0*/  MOV R8, 0x6e0 ;  /* 0x000006e000087802 */ /* 0x000fe20000000f00 */
[----:B0-----:R-:W-:-:S07]  /*06c0*/  IMAD.U32 R3, RZ, RZ, UR6 ;  /* 0x00000006ff037e24 */ /* 0x001fce000f8e00ff */
[----:B------:R-:W-:Y:S05]  /*06d0*/  CALL.REL.NOINC `($__internal_0_$__cuda_sm3x_div_rn_noftz_f32_slowpath) ;  /* 0x0000000000647944 */ /* 0x000fea0003c00000 */
[----:B------:R-:W-:-:S07]  /*06e0*/  MOV R11, R0 ;  /* 0x00000000000b7202 */ /* 0x000fce0000000f00 */
.L_x_9:
[----:B------:R-:W-:Y:S05]  /*06f0*/  BSYNC.RECONVERGENT B0 ;  /* 0x0000000000007941 */ /* 0x000fea0003800200 */
.L_x_8:
[----:B------:R-:W0:Y:S01]  /*0700*/  LDC R9, c[0x0][0x3ac] ;  /* 0x0000eb00ff097b82 */ /* 0x000e220000000800 */
[----:B------:R-:W1:Y:S01]  /*0710*/  LDCU UR6, c[0x0][0x3a0] ;  /* 0x00007400ff0677ac */ /* 0x000e620008000800 */
[----:B------:R-:W-:Y:S01]  /*0720*/  IMAD.WIDE R4, R7, 0x4, R4 ;  /* 0x0000000407047825 */ /* 0x000fe200078e0204 */
[----:B------:R-:W-:Y:S04]  /*0730*/  BSSY.RECONVERGENT B0, `(.L_x_10) ;  /* 0x0000010000007945 */ /* 0x000fe80003800200 */
[----:B------:R2:W-:Y:S01]  /*0740*/  STG.E desc[UR4][R4.64], R11 ;  /* 0x0000000b04007986 */ /* 0x0005e2000c101904 */
        /* <DEDUP_REMOVED lines=8> */
[----:B-12---:R-:W-:Y:S06]  /*07d0*/  @!P0 BRA `(.L_x_11) ;  /* 0x0000000000148947 */ /* 0x006fec0003800000 */
[----:B------:R-:W0:Y:S01]  /*07e0*/  LDCU UR6, c[0x0][0x3ac] ;  /* 0x00007580ff0677ac */ /* 0x000e220008000800 */
[----:B------:R-:W-:Y:S01]  /*07f0*/  MOV R8, 0x820 ;  /* 0x0000082000087802 */ /* 0x000fe20000000f00 */
[----:B0-----:R-:W-:-:S07]  /*0800*/  IMAD.U32 R3, RZ, RZ, UR6 ;  /* 0x00000006ff037e24 */ /* 0x001fce000f8e00ff */
[----:B------:R-:W-:Y:S05]  /*0810*/  CALL.REL.NOINC `($__internal_0_$__cuda_sm3x_div_rn_noftz_f32_slowpath) ;  /* 0x0000000000147944 */ /* 0x000fea0003c00000 */
[----:B------:R-:W-:-:S07]  /*0820*/  MOV R3, R0 ;  /* 0x0000000000037202 */ /* 0x000fce0000000f00 */
.L_x_11:
[----:B------:R-:W-:Y:S05]  /*0830*/  BSYNC.RECONVERGENT B0 ;  /* 0x0000000000007941 */ /* 0x000fea0003800200 */
.L_x_10:
[----:B------:R-:W-:-:S05]  /*0840*/  IMAD.WIDE R4, R7, 0x4, R4 ;  /* 0x0000000407047825 */ /* 0x000fca00078e0204 */
[----:B------:R-:W-:Y:S01]  /*0850*/  STG.E desc[UR4][R4.64], R3 ;  /* 0x0000000304007986 */ /* 0x000fe2000c101904 */
[----:B------:R-:W-:Y:S05]  /*0860*/  EXIT ;  /* 0x000000000000794d */ /* 0x000fea0003800000 */
        .weak           $__internal_0_$__cuda_sm3x_div_rn_noftz_f32_slowpath
        .type           $__internal_0_$__cuda_sm3x_div_rn_noftz_f32_slowpath,@function
        .size           $__internal_0_$__cuda_sm3x_div_rn_noftz_f32_slowpath,(.L_x_24 - $__internal_0_$__cuda_sm3x_div_rn_noftz_f32_slowpath)
$__internal_0_$__cuda_sm3x_div_rn_noftz_f32_slowpath:
[----:B------:R-:W-:Y:S01]  /*0870*/  SHF.R.U32.HI R10, RZ, 0x17, R3 ;  /* 0x00000017ff0a7819 */ /* 0x000fe20000011603 */
[----:B------:R-:W-:Y:S01]  /*0880*/  BSSY.RECONVERGENT B1, `(.L_x_12) ;  /* 0x0000062000017945 */ /* 0x000fe20003800200 */
[----:B------:R-:W-:Y:S02]  /*0890*/  SHF.R.U32.HI R9, RZ, 0x17, R0 ;  /* 0x00000017ff097819 */ /* 0x000fe40000011600 */
[----:B------:R-:W-:Y:S02]  /*08a0*/  LOP3.LUT R10, R10, 0xff, RZ, 0xc0, !PT ;  /* 0x000000ff0a0a7812 */ /* 0x000fe400078ec0ff */
[----:B------:R-:W-:-:S03]  /*08b0*/  LOP3.LUT R11, R9, 0xff, RZ, 0xc0, !PT ;  /* 0x000000ff090b7812 */ /* 0x000fc600078ec0ff */
[----:B------:R-:W-:Y:S01]  /*08c0*/  VIADD R13, R10, 0xffffffff ;  /* 0xffffffff0a0d7836 */ /* 0x000fe20000000000 */
[----:B------:R-:W-:-:S04]  /*08d0*/  IADD3 R12, PT, PT, R11, -0x1, RZ ;  /* 0xffffffff0b0c7810 */ /* 0x000fc80007ffe0ff */
[----:B------:R-:W-:-:S04]  /*08e0*/  ISETP.GT.U32.AND P0, PT, R13, 0xfd, PT ;  /* 0x000000fd0d00780c */ /* 0x000fc80003f04070 */
[----:B------:R-:W-:-:S13]  /*08f0*/  ISETP.GT.U32.OR P0, PT, R12, 0xfd, P0 ;  /* 0x000000fd0c00780c */ /* 0x000fda0000704470 */
[----:B------:R-:W-:Y:S01]  /*0900*/  @!P0 IMAD.MOV.U32 R9, RZ, RZ, RZ ;  /* 0x000000ffff098224 */ /* 0x000fe200078e00ff */
[----:B------:R-:W-:Y:S06]  /*0910*/  @!P0 BRA `(.L_x_13) ;  /* 0x00000000005c8947 */ /* 0x000fec0003800000 */
[----:B------:R-:W-:Y:S02]  /*0920*/  FSETP.GTU.FTZ.AND P0, PT, |R0|, +INF , PT ;  /* 0x7f8000000000780b */ /* 0x000fe40003f1c200 */
[----:B------:R-:W-:-:S04]  /*0930*/  FSETP.GTU.FTZ.AND P1, PT, |R3|, +INF , PT ;  /* 0x7f8000000300780b */ /* 0x000fc80003f3c200 */
[----:B------:R-:W-:-:S13]  /*0940*/  PLOP3.LUT P0, PT, P0, P1, PT, 0xf8, 0x8f ;  /* 0x00000000008f781c */ /* 0x000fda0000703f70 */
[----:B------:R-:W-:Y:S05]  /*0950*/  @P0 BRA `(.L_x_14) ;  /* 0x00000004004c0947 */ /* 0x000fea0003800000 */
[----:B------:R-:W-:-:S13]  /*0960*/  LOP3.LUT P0, RZ, R3, 0x7fffffff, R0, 0xc8, !PT ;  /* 0x7fffffff03ff7812 */ /* 0x000fda000780c800 */
[----:B------:R-:W-:Y:S05]  /*0970*/  @!P0 BRA `(.L_x_15) ;  /* 0x00000004003c8947 */ /* 0x000fea0003800000 */
[C---:B------:R-:W-:Y:S02]  /*0980*/  FSETP.NEU.FTZ.AND P2, PT, |R0|.reuse, +INF , PT ;  /* 0x7f8000000000780b */ /* 0x040fe40003f5d200 */
[----:B------:R-:W-:Y:S02]  /*0990*/  FSETP.NEU.FTZ.AND P1, PT, |R3|, +INF , PT ;  /* 0x7f8000000300780b */ /* 0x000fe40003f3d200 */
[----:B------:R-:W-:-:S11]  /*09a0*/  FSETP.NEU.FTZ.AND P0, PT, |R0|, +INF , PT ;  /* 0x7f8000000000780b */ /* 0x000fd60003f1d200 */
[----:B------:R-:W-:Y:S05]  /*09b0*/  @!P1 BRA !P2, `(.L_x_15) ;  /* 0x00000004002c9947 */ /* 0x000fea0005000000 */
[----:B------:R-:W-:-:S04]  /*09c0*/  LOP3.LUT P2, RZ, R0, 0x7fffffff, RZ, 0xc0, !PT ;  /* 0x7fffffff00ff7812 */ /* 0x000fc8000784c0ff */
[----:B------:R-:W-:-:S13]  /*09d0*/  PLOP3.LUT P1, PT, P1, P2, PT, 0x2f, 0xf2 ;  /* 0x0000000000f2781c */ /* 0x000fda0000f24577 */
[----:B------:R-:W-:Y:S05]  /*09e0*/  @P1 BRA `(.L_x_16) ;  /* 0x0000000400181947 */ /* 0x000fea0003800000 */
[----:B------:R-:W-:-:S04]  /*09f0*/  LOP3.LUT P1, RZ, R3, 0x7fffffff, RZ, 0xc0, !PT ;  /* 0x7fffffff03ff7812 */ /* 0x000fc8000782c0ff */
[----:B------:R-:W-:-:S13]  /*0a00*/  PLOP3.LUT P0, PT, P0, P1, PT, 0x2f, 0xf2 ;  /* 0x0000000000f2781c */ /* 0x000fda0000702577 */
[----:B------:R-:W-:Y:S05]  /*0a10*/  @P0 BRA `(.L_x_17) ;  /* 0x0000000400000947 */ /* 0x000fea0003800000 */
[----:B------:R-:W-:Y:S02]  /*0a20*/  ISETP.GE.AND P0, PT, R12, RZ, PT ;  /* 0x000000ff0c00720c */ /* 0x000fe40003f06270 */
[----:B------:R-:W-:-:S11]  /*0a30*/  ISETP.GE.AND P1, PT, R13, RZ, PT ;  /* 0x000000ff0d00720c */ /* 0x000fd60003f26270 */
[----:B------:R-:W-:Y:S01]  /*0a40*/  @P0 MOV R9, RZ ;  /* 0x000000ff00090202 */ /* 0x000fe20000000f00 */
[----:B------:R-:W-:Y:S02]  /*0a50*/  @!P0 IMAD.MOV.U32 R9, RZ, RZ, -0x40 ;  /* 0xffffffc0ff098424 */ /* 0x000fe400078e00ff */
[----:B------:R-:W-:Y:S01]  /*0a60*/  @!P0 FFMA R0, R0, 1.84467440737095516160e+19, RZ ;  /* 0x5f80000000008823 */ /* 0x000fe200000000ff */
[----:B------:R-:W-:Y:S02]  /*0a70*/  @!P1 FFMA R3, R3, 1.84467440737095516160e+19, RZ ;  /* 0x5f80000003039823 */ /* 0x000fe400000000ff */
[----:B------:R-:W-:-:S07]  /*0a80*/  @!P1 IADD3 R9, PT, PT, R9, 0x40, RZ ;  /* 0x0000004009099810 */ /* 0x000fce0007ffe0ff */
.L_x_13:
[----:B------:R-:W-:Y:S01]  /*0a90*/  LEA R12, R10, 0xc0800000, 0x17 ;  /* 0xc08000000a0c7811 */ /* 0x000fe200078eb8ff */
[----:B------:R-:W-:Y:S01]  /*0aa0*/  BSSY.RECONVERGENT B2, `(.L_x_18) ;  /* 0x0000036000027945 */ /* 0x000fe20003800200 */
[----:B------:R-:W-:-:S03]  /*0ab0*/  IADD3 R11, PT, PT, R11, -0x7f, RZ ;  /* 0xffffff810b0b7810 */ /* 0x000fc60007ffe0ff */
[----:B------:R-:W-:Y:S02]  /*0ac0*/  IMAD.IADD R12, R3, 0x1, -R12 ;  /* 0x00000001030c7824 */ /* 0x000fe400078e0a0c */
[C---:B------:R-:W-:Y:S02]  /*0ad0*/  IMAD R0, R11.reuse, -0x800000, R0 ;  /* 0xff8000000b007824 */ /* 0x040fe400078e0200 */
[----:B------:R0:W1:Y:S01]  /*0ae0*/  MUFU.RCP R3, R12 ;  /* 0x0000000c00037308 */ /* 0x0000620000001000 */
[----:B------:R-:W-:Y:S01]  /*0af0*/  FADD.FTZ R13, -R12, -RZ ;  /* 0x800000ff0c0d7221 */ /* 0x000fe20000010100 */
[----:B0-----:R-:W-:-:S05]  /*0b00*/  IADD3 R12, PT, PT, R11, 0x7f, -R10 ;  /* 0x0000007f0b0c7810 */ /* 0x001fca0007ffe80a */
[----:B------:R-:W-:Y:S02]  /*0b10*/  IMAD.IADD R9, R12, 0x1, R9 ;  /* 0x000000010c097824 */ /* 0x000fe400078e0209 */
[----:B-1----:R-:W-:-:S04]  /*0b20*/  FFMA R14, R3, R13, 1 ;  /* 0x3f800000030e7423 */ /* 0x002fc8000000000d */
[----:B------:R-:W-:-:S04]  /*0b30*/  FFMA R3, R3, R14, R3 ;  /* 0x0000000e03037223 */ /* 0x000fc80000000003 */
[----:B------:R-:W-:-:S04]  /*0b40*/  FFMA R14, R0, R3, RZ ;  /* 0x00000003000e7223 */ /* 0x000fc800000000ff */
[----:B------:R-:W-:-:S04]  /*0b50*/  FFMA R15, R13, R14, R0 ;  /* 0x0000000e0d0f7223 */ /* 0x000fc80000000000 */
[----:B------:R-:W-:-:S04]  /*0b60*/  FFMA R14, R3, R15, R14 ;  /* 0x0000000f030e7223 */ /* 0x000fc8000000000e */
[----:B------:R-:W-:-:S04]  /*0b70*/  FFMA R13, R13, R14, R0 ;  /* 0x0000000e0d0d7223 */ /* 0x000fc80000000000 */
[----:B------:R-:W-:-:S05]  /*0b80*/  FFMA R0, R3, R13, R14 ;  /* 0x0000000d03007223 */ /* 0x000fca000000000e */
[----:B------:R-:W-:-:S04]  /*0b90*/  SHF.R.U32.HI R10, RZ, 0x17, R0 ;  /* 0x00000017ff0a7819 */ /* 0x000fc80000011600 */
[----:B------:R-:W-:-:S04]  /*0ba0*/  LOP3.LUT R10, R10, 0xff, RZ, 0xc0, !PT ;  /* 0x000000ff0a0a7812 */ /* 0x000fc800078ec0ff */
[----:B------:R-:W-:-:S05]  /*0bb0*/  IADD3 R15, PT, PT, R10, R9, RZ ;  /* 0x000000090a0f7210 */ /* 0x000fca0007ffe0ff */
[----:B------:R-:W-:-:S05]  /*0bc0*/  VIADD R10, R15, 0xffffffff ;  /* 0xffffffff0f0a7836 */ /* 0x000fca0000000000 */
[----:B------:R-:W-:-:S13]  /*0bd0*/  ISETP.GE.U32.AND P0, PT, R10, 0xfe, PT ;  /* 0x000000fe0a00780c */ /* 0x000fda0003f06070 */
[----:B------:R-:W-:Y:S05]  /*0be0*/  @!P0 BRA `(.L_x_19) ;  /* 0x0000000000808947 */ /* 0x000fea0003800000 */
[----:B------:R-:W-:-:S13]  /*0bf0*/  ISETP.GT.AND P0, PT, R15, 0xfe, PT ;  /* 0x000000fe0f00780c */ /* 0x000fda0003f04270 */
[----:B------:R-:W-:Y:S05]  /*0c00*/  @P0 BRA `(.L_x_20) ;  /* 0x00000000006c0947 */ /* 0x000fea0003800000 */
[----:B------:R-:W-:-:S13]  /*0c10*/  ISETP.GE.AND P0, PT, R15, 0x1, PT ;  /* 0x000000010f00780c */ /* 0x000fda0003f06270 */
[----:B------:R-:W-:Y:S05]  /*0c20*/  @P0 BRA `(.L_x_21) ;  /* 0x0000000000740947 */ /* 0x000fea0003800000 */
[----:B------:R-:W-:Y:S02]  /*0c30*/  ISETP.GE.AND P0, PT, R15, -0x18, PT ;  /* 0xffffffe80f00780c */ /* 0x000fe40003f06270 */
[----:B------:R-:W-:-:S11]  /*0c40*/  LOP3.LUT R0, R0, 0x80000000, RZ, 0xc0, !PT ;  /* 0x8000000000007812 */ /* 0x000fd600078ec0ff */
[----:B------:R-:W-:Y:S05]  /*0c50*/  @!P0 BRA `(.L_x_21) ;  /* 0x0000000000688947 */ /* 0x000fea0003800000 */
[-CC-:B------:R-:W-:Y:S01]  /*0c60*/  FFMA.RZ R9, R3, R13.reuse, R14.reuse ;  /* 0x0000000d03097223 */ /* 0x180fe2000000c00e */
[----:B------:R-:W-:Y:S01]  /*0c70*/  IADD3 R12, PT, PT, R15, 0x20, RZ ;  /* 0x000000200f0c7810 */ /* 0x000fe20007ffe0ff */
[-CC-:B------:R-:W-:Y:S01]  /*0c80*/  FFMA.RM R10, R3, R13.reuse, R14.reuse ;  /* 0x0000000d030a7223 */ /* 0x180fe2000000400e */
[----:B------:R-:W-:Y:S02]  /*0c90*/  ISETP.NE.AND P2, PT, R15, RZ, PT ;  /* 0x000000ff0f00720c */ /* 0x000fe40003f45270 */
[----:B------:R-:W-:Y:S01]  /*0ca0*/  LOP3.LUT R11, R9, 0x7fffff, RZ, 0xc0, !PT ;  /* 0x007fffff090b7812 */ /* 0x000fe200078ec0ff */
[----:B------:R-:W-:Y:S01]  /*0cb0*/  FFMA.RP R9, R3, R13, R14 ;  /* 0x0000000d03097223 */ /* 0x000fe2000000800e */
[----:B------:R-:W-:Y:S01]  /*0cc0*/  IMAD.MOV R3, RZ, RZ, -R15 ;  /* 0x000000ffff037224 */ /* 0x000fe200078e0a0f */
[----:B------:R-:W-:Y:S02]  /*0cd0*/  ISETP.NE.AND P1, PT, R15, RZ, PT ;  /* 0x000000ff0f00720c */ /* 0x000fe40003f25270 */
[----:B------:R-:W-:-:S02]  /*0ce0*/  LOP3.LUT R11, R11, 0x800000, RZ, 0xfc, !PT ;  /* 0x008000000b0b7812 */ /* 0x000fc400078efcff */
[----:B------:R-:W-:Y:S02]  /*0cf0*/  FSETP.NEU.FTZ.AND P0, PT, R9, R10, PT ;  /* 0x0000000a0900720b */ /* 0x000fe40003f1d000 */
[----:B------:R-:W-:Y:S02]  /*0d00*/  SHF.L.U32 R12, R11, R12, RZ ;  /* 0x0000000c0b0c7219 */ /* 0x000fe400000006ff */
[----:B------:R-:W-:Y:S02]  /*0d10*/  SEL R10, R3, RZ, P2 ;  /* 0x000000ff030a7207 */ /* 0x000fe40001000000 */
[----:B------:R-:W-:Y:S02]  /*0d20*/  ISETP.NE.AND P1, PT, R12, RZ, P1 ;  /* 0x000000ff0c00720c */ /* 0x000fe40000f25270 */
[----:B------:R-:W-:Y:S02]  /*0d30*/  SHF.R.U32.HI R10, RZ, R10, R11 ;  /* 0x0000000aff0a7219 */ /* 0x000fe4000001160b */
[----:B------:R-:W-:-:S02]  /*0d40*/  PLOP3.LUT P0, PT, P0, P1, PT, 0xf8, 0x8f ;  /* 0x00000000008f781c */ /* 0x000fc40000703f70 */
[----:B------:R-:W-:Y:S02]  /*0d50*/  SHF.R.U32.HI R12, RZ, 0x1, R10 ;  /* 0x00000001ff0c7819 */ /* 0x000fe4000001160a */
[----:B------:R-:W-:-:S04]  /*0d60*/  SEL R3, RZ, 0x1, !P0 ;  /* 0x00000001ff037807 */ /* 0x000fc80004000000 */
[----:B------:R-:W-:-:S04]  /*0d70*/  LOP3.LUT R3, R3, 0x1, R12, 0xf8, !PT ;  /* 0x0000000103037812 */ /* 0x000fc800078ef80c */
[----:B------:R-:W-:-:S04]  /*0d80*/  LOP3.LUT R3, R3, R10, RZ, 0xc0, !PT ;  /* 0x0000000a03037212 */ /* 0x000fc800078ec0ff */
[----:B------:R-:W-:-:S04]  /*0d90*/  IADD3 R3, PT, PT, R12, R3, RZ ;  /* 0x000000030c037210 */ /* 0x000fc80007ffe0ff */
[----:B------:R-:W-:Y:S01]  /*0da0*/  LOP3.LUT R0, R3, R0, RZ, 0xfc, !PT ;  /* 0x0000000003007212 */ /* 0x000fe200078efcff */
[----:B------:R-:W-:Y:S06]  /*0db0*/  BRA `(.L_x_21) ;  /* 0x0000000000107947 */ /* 0x000fec0003800000 */
.L_x_20:
[----:B------:R-:W-:-:S04]  /*0dc0*/  LOP3.LUT R0, R0, 0x80000000, RZ, 0xc0, !PT ;  /* 0x8000000000007812 */ /* 0x000fc800078ec0ff */
[----:B------:R-:W-:Y:S01]  /*0dd0*/  LOP3.LUT R0, R0, 0x7f800000, RZ, 0xfc, !PT ;  /* 0x7f80000000007812 */ /* 0x000fe200078efcff */
[----:B------:R-:W-:Y:S06]  /*0de0*/  BRA `(.L_x_21) ;  /* 0x0000000000047947 */ /* 0x000fec0003800000 */
.L_x_19:
[----:B------:R-:W-:-:S07]  /*0df0*/  IMAD R0, R9, 0x800000, R0 ;  /* 0x0080000009007824 */ /* 0x000fce00078e0200 */
.L_x_21:
[----:B------:R-:W-:Y:S05]  /*0e00*/  BSYNC.RECONVERGENT B2 ;  /* 0x0000000000027941 */ /* 0x000fea0003800200 */
.L_x_18:
[----:B------:R-:W-:Y:S05]  /*0e10*/  BRA `(.L_x_22) ;  /* 0x0000000000207947 */ /* 0x000fea0003800000 */
.L_x_17:
[----:B------:R-:W-:-:S04]  /*0e20*/  LOP3.LUT R0, R3, 0x80000000, R0, 0x48, !PT ;  /* 0x8000000003007812 */ /* 0x000fc800078e4800 */
[----:B------:R-:W-:Y:S01]  /*0e30*/  LOP3.LUT R0, R0, 0x7f800000, RZ, 0xfc, !PT ;  /* 0x7f80000000007812 */ /* 0x000fe200078efcff */
[----:B------:R-:W-:Y:S06]  /*0e40*/  BRA `(.L_x_22) ;  /* 0x0000000000147947 */ /* 0x000fec0003800000 */
.L_x_16:
[----:B------:R-:W-:Y:S01]  /*0e50*/  LOP3.LUT R0, R3, 0x80000000, R0, 0x48, !PT ;  /* 0x8000000003007812 */ /* 0x000fe200078e4800 */
[----:B------:R-:W-:Y:S06]  /*0e60*/  BRA `(.L_x_22) ;  /* 0x00000000000c7947 */ /* 0x000fec0003800000 */
.L_x_15:
[----:B------:R-:W0:Y:S01]  /*0e70*/  MUFU.RSQ R0, -QNAN ;  /* 0xffc0000000007908 */ /* 0x000e220000001400 */
[----:B------:R-:W-:Y:S05]  /*0e80*/  BRA `(.L_x_22) ;  /* 0x0000000000047947 */ /* 0x000fea0003800000 */
.L_x_14:
[----:B------:R-:W-:-:S07]  /*0e90*/  FADD.FTZ R0, R0, R3 ;  /* 0x0000000300007221 */ /* 0x000fce0000010000 */
.L_x_22:
[----:B------:R-:W-:Y:S05]  /*0ea0*/  BSYNC.RECONVERGENT B1 ;  /* 0x0000000000017941 */ /* 0x000fea0003800200 */
.L_x_12:
[----:B------:R-:W-:-:S04]  /*0eb0*/  HFMA2 R9, -RZ, RZ, 0, 0 ;  /* 0x00000000ff097431 */ /* 0x000fc800000001ff */
[----:B0-----:R-:W-:Y:S05]  /*0ec0*/  RET.REL.NODEC R8 `(_Z25normalize_imagenet_kernelPKhPfiiffffff) ;  /* 0xfffffff0084c7950 */ /* 0x001fea0003c3ffff */
.L_x_23:
[----:B------:R-:W-:-:S00]  /*0ed0*/  BRA `(.L_x_23) ;  /* 0xfffffffc00fc7947 */ /* 0x000fc0000383ffff */
[----:B------:R-:W-:-:S00]  /*0ee0*/  NOP ;  /* 0x0000000000007918 */ /* 0x000fc00000000000 */
        /* <DEDUP_REMOVED lines=9> */
.L_x_24:


//--------------------- .nv.shared.reserved.0     --------------------------
	.section	.nv.shared.reserved.0,"aw",@nobits
	.weak		__nv_reservedSMEM_offset_0_alias
	.size		__nv_reservedSMEM_offset_0_alias, 0, 64
	.other		__nv_reservedSMEM_offset_0_alias,@"STO_CUDA_RESERVED_SHARED STV_DEFAULT"
__nv_reservedSMEM_offset_0_alias:
	.zero		0
	.zero		64


//--------------------- .nv.constant0._Z25normalize_imagenet_kernelPKhPfiiffffff --------------------------
	.section	.nv.constant0._Z25normalize_imagenet_kernelPKhPfiiffffff,"a",@progbits
	.sectionflags	@""
	.align	4
.nv.constant0._Z25normalize_imagenet_kernelPKhPfiiffffff:
	.zero		944


//--------------------- SYMBOLS --------------------------

	.type		.nv.reservedSmem.offset0,@object
	.size		.nv.reservedSmem.offset0,0x4
